	.headerflags	@"EF_CUDA_TEXMODE_UNIFIED EF_CUDA_64BIT_ADDRESS EF_CUDA_ACCELERATORS EF_CUDA_SM90 EF_CUDA_VIRTUAL_SM(EF_CUDA_SM90)"
	.elftype	@"ET_EXEC"


//--------------------- .nv.info                  --------------------------
	.section	.nv.info,"",@"SHT_CUDA_INFO"
	.align	4


	//----- nvinfo : EIATTR_REGCOUNT
	.align		4
        /*0000*/ 	.byte	0x04, 0x2f
        /*0002*/ 	.short	(.L_3 - .L_2)
	.align		4
.L_2:
        /*0004*/ 	.word	index@(triton_poi_fused__native_batch_norm_legit_no_training_add_convolution_relu_22)
        /*0008*/ 	.word	0x00000020


	//----- nvinfo : EIATTR_MIN_STACK_SIZE
	.align		4
.L_3:
        /*000c*/ 	.byte	0x04, 0x12
        /*000e*/ 	.short	(.L_5 - .L_4)
	.align		4
.L_4:
        /*0010*/ 	.word	index@(triton_poi_fused__native_batch_norm_legit_no_training_add_convolution_relu_22)
        /*0014*/ 	.word	0x00000000


	//----- nvinfo : EIATTR_FRAME_SIZE
	.align		4
.L_5:
        /*0018*/ 	.byte	0x04, 0x11
        /*001a*/ 	.short	(.L_7 - .L_6)
	.align		4
.L_6:
        /*001c*/ 	.word	index@(triton_poi_fused__native_batch_norm_legit_no_training_add_convolution_relu_22)
        /*0020*/ 	.word	0x00000000


	//----- nvinfo : EIATTR_MIN_STACK_SIZE
	.align		4
.L_7:
        /*0024*/ 	.byte	0x04, 0x12
        /*0026*/ 	.short	(.L_9 - .L_8)
	.align		4
.L_8:
        /*0028*/ 	.word	index@(triton_poi_fused__native_batch_norm_legit_no_training_add_convolution_relu_22)
        /*002c*/ 	.word	0x00000000
.L_9:


//--------------------- .nv.info.triton_poi_fused__native_batch_norm_legit_no_training_add_convolution_relu_22 --------------------------
	.section	.nv.info.triton_poi_fused__native_batch_norm_legit_no_training_add_convolution_relu_22,"",@"SHT_CUDA_INFO"
	.sectionflags	@""
	.align	4


	//----- nvinfo : EIATTR_CUDA_API_VERSION
	.align		4
        /*0000*/ 	.byte	0x04, 0x37
        /*0002*/ 	.short	(.L_11 - .L_10)
.L_10:
        /*0004*/ 	.word	0x0000007c


	//----- nvinfo : EIATTR_KPARAM_INFO
	.align		4
.L_11:
        /*0008*/ 	.byte	0x04, 0x17
        /*000a*/ 	.short	(.L_13 - .L_12)
.L_12:
        /*000c*/ 	.word	0x00000000
        /*0010*/ 	.short	0x000e
        /*0012*/ 	.short	0x0070
        /*0014*/ 	.byte	0x00, 0xf0, 0x11, 0x00


	//----- nvinfo : EIATTR_KPARAM_INFO
	.align		4
.L_13:
        /*0018*/ 	.byte	0x04, 0x17
        /*001a*/ 	.short	(.L_15 - .L_14)
.L_14:
        /*001c*/ 	.word	0x00000000
        /*0020*/ 	.short	0x000d
        /*0022*/ 	.short	0x0068
        /*0024*/ 	.byte	0x00, 0xf4, 0x21, 0x00


	//----- nvinfo : EIATTR_KPARAM_INFO
	.align		4
.L_15:
        /*0028*/ 	.byte	0x04, 0x17
        /*002a*/ 	.short	(.L_17 - .L_16)
.L_16:
        /*002c*/ 	.word	0x00000000
        /*0030*/ 	.short	0x000c
        /*0032*/ 	.short	0x0060
        /*0034*/ 	.byte	0x00, 0xf4, 0x21, 0x00


	//----- nvinfo : EIATTR_KPARAM_INFO
	.align		4
.L_17:
        /*0038*/ 	.byte	0x04, 0x17
        /*003a*/ 	.short	(.L_19 - .L_18)
.L_18:
        /*003c*/ 	.word	0x00000000
        /*0040*/ 	.short	0x000b
        /*0042*/ 	.short	0x0058
        /*0044*/ 	.byte	0x00, 0xf4, 0x21, 0x00


	//----- nvinfo : EIATTR_KPARAM_INFO
	.align		4
.L_19:
        /*0048*/ 	.byte	0x04, 0x17
        /*004a*/ 	.short	(.L_21 - .L_20)
.L_20:
        /*004c*/ 	.word	0x00000000
        /*0050*/ 	.short	0x000a
        /*0052*/ 	.short	0x0050
        /*0054*/ 	.byte	0x00, 0xf4, 0x21, 0x00


	//----- nvinfo : EIATTR_KPARAM_INFO
	.align		4
.L_21:
        /*0058*/ 	.byte	0x04, 0x17
        /*005a*/ 	.short	(.L_23 - .L_22)
.L_22:
        /*005c*/ 	.word	0x00000000
        /*0060*/ 	.short	0x0009
        /*0062*/ 	.short	0x0048
        /*0064*/ 	.byte	0x00, 0xf4, 0x21, 0x00


	//----- nvinfo : EIATTR_KPARAM_INFO
	.align		4
.L_23:
        /*0068*/ 	.byte	0x04, 0x17
        /*006a*/ 	.short	(.L_25 - .L_24)
.L_24:
        /*006c*/ 	.word	0x00000000
        /*0070*/ 	.short	0x0008
        /*0072*/ 	.short	0x0040
        /*0074*/ 	.byte	0x00, 0xf4, 0x21, 0x00


	//----- nvinfo : EIATTR_KPARAM_INFO
	.align		4
.L_25:
        /*0078*/ 	.byte	0x04, 0x17
        /*007a*/ 	.short	(.L_27 - .L_26)
.L_26:
        /*007c*/ 	.word	0x00000000
        /*0080*/ 	.short	0x0007
        /*0082*/ 	.short	0x0038
        /*0084*/ 	.byte	0x00, 0xf4, 0x21, 0x00


	//----- nvinfo : EIATTR_KPARAM_INFO
	.align		4
.L_27:
        /*0088*/ 	.byte	0x04, 0x17
        /*008a*/ 	.short	(.L_29 - .L_28)
.L_28:
        /*008c*/ 	.word	0x00000000
        /*0090*/ 	.short	0x0006
        /*0092*/ 	.short	0x0030
        /*0094*/ 	.byte	0x00, 0xf4, 0x21, 0x00


	//----- nvinfo : EIATTR_KPARAM_INFO
	.align		4
.L_29:
        /*0098*/ 	.byte	0x04, 0x17
        /*009a*/ 	.short	(.L_31 - .L_30)
.L_30:
        /*009c*/ 	.word	0x00000000
        /*00a0*/ 	.short	0x0005
        /*00a2*/ 	.short	0x0028
        /*00a4*/ 	.byte	0x00, 0xf4, 0x21, 0x00


	//----- nvinfo : EIATTR_KPARAM_INFO
	.align		4
.L_31:
        /*00a8*/ 	.byte	0x04, 0x17
        /*00aa*/ 	.short	(.L_33 - .L_32)
.L_32:
        /*00ac*/ 	.word	0x00000000
        /*00b0*/ 	.short	0x0004
        /*00b2*/ 	.short	0x0020
        /*00b4*/ 	.byte	0x00, 0xf4, 0x21, 0x00


	//----- nvinfo : EIATTR_KPARAM_INFO
	.align		4
.L_33:
        /*00b8*/ 	.byte	0x04, 0x17
        /*00ba*/ 	.short	(.L_35 - .L_34)
.L_34:
        /*00bc*/ 	.word	0x00000000
        /*00c0*/ 	.short	0x0003
        /*00c2*/ 	.short	0x0018
        /*00c4*/ 	.byte	0x00, 0xf4, 0x21, 0x00


	//----- nvinfo : EIATTR_KPARAM_INFO
	.align		4
.L_35:
        /*00c8*/ 	.byte	0x04, 0x17
        /*00ca*/ 	.short	(.L_37 - .L_36)
.L_36:
        /*00cc*/ 	.word	0x00000000
        /*00d0*/ 	.short	0x0002
        /*00d2*/ 	.short	0x0010
        /*00d4*/ 	.byte	0x00, 0xf4, 0x21, 0x00


	//----- nvinfo : EIATTR_KPARAM_INFO
	.align		4
.L_37:
        /*00d8*/ 	.byte	0x04, 0x17
        /*00da*/ 	.short	(.L_39 - .L_38)
.L_38:
        /*00dc*/ 	.word	0x00000000
        /*00e0*/ 	.short	0x0001
        /*00e2*/ 	.short	0x0008
        /*00e4*/ 	.byte	0x00, 0xf4, 0x21, 0x00


	//----- nvinfo : EIATTR_KPARAM_INFO
	.align		4
.L_39:
        /*00e8*/ 	.byte	0x04, 0x17
        /*00ea*/ 	.short	(.L_41 - .L_40)
.L_40:
        /*00ec*/ 	.word	0x00000000
        /*00f0*/ 	.short	0x0000
        /*00f2*/ 	.short	0x0000
        /*00f4*/ 	.byte	0x00, 0xf4, 0x21, 0x00


	//----- nvinfo : EIATTR_SPARSE_MMA_MASK
	.align		4
.L_41:
        /*00f8*/ 	.byte	0x03, 0x50
        /*00fa*/ 	.short	0x0000


	//----- nvinfo : EIATTR_MAXREG_COUNT
	.align		4
        /*00fc*/ 	.byte	0x03, 0x1b
        /*00fe*/ 	.short	0x00ff


	//----- nvinfo : EIATTR_EXIT_INSTR_OFFSETS
	.align		4
        /*0100*/ 	.byte	0x04, 0x1c
        /*0102*/ 	.short	(.L_43 - .L_42)


	//   ....[0]....
.L_42:
        /*0104*/ 	.word	0x00000590


	//----- nvinfo : EIATTR_REQNTID
	.align		4
.L_43:
        /*0108*/ 	.byte	0x04, 0x10
        /*010a*/ 	.short	(.L_45 - .L_44)
.L_44:
        /*010c*/ 	.word	0x00000080
        /*0110*/ 	.word	0x00000001
        /*0114*/ 	.word	0x00000001


	//----- nvinfo : EIATTR_CBANK_PARAM_SIZE
	.align		4
.L_45:
        /*0118*/ 	.byte	0x03, 0x19
        /*011a*/ 	.short	0x0074


	//----- nvinfo : EIATTR_PARAM_CBANK
	.align		4
        /*011c*/ 	.byte	0x04, 0x0a
        /*011e*/ 	.short	(.L_47 - .L_46)
	.align		4
.L_46:
        /*0120*/ 	.word	index@(.nv.constant0.triton_poi_fused__native_batch_norm_legit_no_training_add_convolution_relu_22)
        /*0124*/ 	.short	0x0210
        /*0126*/ 	.short	0x0074


	//----- nvinfo : EIATTR_SW_WAR
	.align		4
.L_47:
        /*0128*/ 	.byte	0x04, 0x36
        /*012a*/ 	.short	(.L_49 - .L_48)
.L_48:
        /*012c*/ 	.word	0x00000008
.L_49:


//--------------------- .nv.callgraph             --------------------------
	.section	.nv.callgraph,"",@"SHT_CUDA_CALLGRAPH"
	.align	4
	.sectionentsize	8
	.align		4
        /*0000*/ 	.word	0x00000000
	.align		4
        /*0004*/ 	.word	0xffffffff
	.align		4
        /*0008*/ 	.word	0x00000000
	.align		4
        /*000c*/ 	.word	0xfffffffe
	.align		4
        /*0010*/ 	.word	0x00000000
	.align		4
        /*0014*/ 	.word	0xfffffffd
	.align		4
        /*0018*/ 	.word	0x00000000
	.align		4
        /*001c*/ 	.word	0xfffffffc


//--------------------- .nv.constant4             --------------------------
	.section	.nv.constant4,"a",@progbits
	.align	8
	.align		8
.nv.constant4:
        /*0000*/ 	.dword	_$_str
	.align		8
        /*0008*/ 	.dword	_$_str_$_2


//--------------------- .text.triton_poi_fused__native_batch_norm_legit_no_training_add_convolution_relu_22 --------------------------
	.section	.text.triton_poi_fused__native_batch_norm_legit_no_training_add_convolution_relu_22,"ax",@progbits
	.align	128
        .global         triton_poi_fused__native_batch_norm_legit_no_training_add_convolution_relu_22
        .type           triton_poi_fused__native_batch_norm_legit_no_training_add_convolution_relu_22,@function
        .size           triton_poi_fused__native_batch_norm_legit_no_training_add_convolution_relu_22,(.L_x_1 - triton_poi_fused__native_batch_norm_legit_no_training_add_convolution_relu_22)
        .other          triton_poi_fused__native_batch_norm_legit_no_training_add_convolution_relu_22,@"STO_CUDA_ENTRY STV_DEFAULT"
triton_poi_fused__native_batch_norm_legit_no_training_add_convolution_relu_22:
.text.triton_poi_fused__native_batch_norm_legit_no_training_add_convolution_relu_22:
[----:B------:R-:W-:Y:S01]  /*0000*/  LDC R1, c[0x0][0x28] ;  /* 0x00000a00ff017b82 */ /* 0x000fe20000000800 */
[----:B------:R-:W1:Y:S07]  /*0010*/  S2R R22, SR_TID.X ;  /* 0x0000000000167919 */ /* 0x000e6e0000002100 */
[----:B------:R-:W2:Y:S01]  /*0020*/  LDC.64 R20, c[0x0][0x258] ;  /* 0x00009600ff147b82 */ /* 0x000ea20000000a00 */
[----:B------:R-:W-:Y:S01]  /*0030*/  ULDC.64 UR4, c[0x0][0x208] ;  /* 0x0000820000047ab9 */ /* 0x000fe20000000a00 */
[----:B------:R-:W3:Y:S06]  /*0040*/  S2R R3, SR_CTAID.X ;  /* 0x0000000000037919 */ /* 0x000eec0000002500 */
[----:B------:R-:W4:Y:S08]  /*0050*/  LDC.64 R8, c[0x0][0x230] ;  /* 0x00008c00ff087b82 */ /* 0x000f300000000a00 */
[----:B------:R-:W5:Y:S08]  /*0060*/  LDC.64 R26, c[0x0][0x248] ;  /* 0x00009200ff1a7b82 */ /* 0x000f700000000a00 */
[----:B------:R-:W5:Y:S01]  /*0070*/  LDC.64 R12, c[0x0][0x218] ;  /* 0x00008600ff0c7b82 */ /* 0x000f620000000a00 */
[----:B-1----:R-:W-:-:S07]  /*0080*/  LOP3.LUT R22, R22, 0x7f, RZ, 0xc0, !PT ;  /* 0x0000007f16167812 */ /* 0x002fce00078ec0ff */
[----:B------:R-:W1:Y:S01]  /*0090*/  LDC.64 R28, c[0x0][0x220] ;  /* 0x00008800ff1c7b82 */ /* 0x000e620000000a00 */
[----:B---3--:R-:W-:Y:S02]  /*00a0*/  SHF.R.S32.HI R0, RZ, 0x18, R3 ;  /* 0x00000018ff007819 */ /* 0x008fe40000011403 */
[----:B------:R-:W-:Y:S02]  /*00b0*/  LEA R22, R3, R22, 0x7 ;  /* 0x0000001603167211 */ /* 0x000fe400078e38ff */
[----:B------:R-:W-:-:S03]  /*00c0*/  SGXT R3, R0, 0x1 ;  /* 0x000000010003781a */ /* 0x000fc60000000200 */
[----:B------:R-:W3:Y:S01]  /*00d0*/  LDC.64 R10, c[0x0][0x210] ;  /* 0x00008400ff0a7b82 */ /* 0x000ee20000000a00 */
[----:B------:R-:W-:-:S04]  /*00e0*/  LEA.HI R3, R3, R22, RZ, 0x8 ;  /* 0x0000001603037211 */ /* 0x000fc800078f40ff */
[----:B------:R-:W-:-:S03]  /*00f0*/  LOP3.LUT R3, R3, 0xffffff00, RZ, 0xc0, !PT ;  /* 0xffffff0003037812 */ /* 0x000fc600078ec0ff */
[----:B------:R-:W1:Y:S01]  /*0100*/  LDC.64 R16, c[0x0][0x228] ;  /* 0x00008a00ff107b82 */ /* 0x000e620000000a00 */
[----:B------:R-:W-:-:S05]  /*0110*/  IADD3 R23, R22, -R3, RZ ;  /* 0x8000000316177210 */ /* 0x000fca0007ffe0ff */
[C---:B--2---:R-:W-:Y:S02]  /*0120*/  IMAD.WIDE R20, R23.reuse, 0x4, R20 ;  /* 0x0000000417147825 */ /* 0x044fe400078e0214 */
[----:B------:R-:W2:Y:S02]  /*0130*/  LDC.64 R14, c[0x0][0x250] ;  /* 0x00009400ff0e7b82 */ /* 0x000ea40000000a00 */
[C---:B----4-:R-:W-:Y:S02]  /*0140*/  IMAD.WIDE R8, R23.reuse, 0x4, R8 ;  /* 0x0000000417087825 */ /* 0x050fe400078e0208 */
[----:B------:R-:W4:Y:S04]  /*0150*/  LDG.E.EL R20, desc[UR4][R20.64] ;  /* 0x0000000414147981 */ /* 0x000f28000c2e1900 */
[----:B------:R-:W2:Y:S01]  /*0160*/  LDC.64 R2, c[0x0][0x238] ;  /* 0x00008e00ff027b82 */ /* 0x000ea20000000a00 */
[----:B------:R3:W4:Y:S07]  /*0170*/  LDG.E.EL R19, desc[UR4][R8.64] ;  /* 0x0000000408137981 */ /* 0x00072e000c2e1900 */
[----:B------:R-:W2:Y:S08]  /*0180*/  LDC.64 R4, c[0x0][0x240] ;  /* 0x00009000ff047b82 */ /* 0x000eb00000000a00 */
[----:B------:R-:W2:Y:S08]  /*0190*/  LDC.64 R6, c[0x0][0x260] ;  /* 0x00009800ff067b82 */ /* 0x000eb00000000a00 */
[----:B0--3--:R-:W0:Y:S01]  /*01a0*/  LDC.64 R8, c[0x0][0x268] ;  /* 0x00009a00ff087b82 */ /* 0x009e220000000a00 */
[----:B-----5:R-:W-:-:S04]  /*01b0*/  IMAD.WIDE R26, R23, 0x4, R26 ;  /* 0x00000004171a7825 */ /* 0x020fc800078e021a */
[C---:B------:R-:W-:Y:S01]  /*01c0*/  IMAD.WIDE R12, R22.reuse, 0x4, R12 ;  /* 0x00000004160c7825 */ /* 0x040fe200078e020c */
[----:B------:R-:W3:Y:S03]  /*01d0*/  LDG.E.EL R18, desc[UR4][R26.64] ;  /* 0x000000041a127981 */ /* 0x000ee6000c2e1900 */
[C---:B-1----:R-:W-:Y:S01]  /*01e0*/  IMAD.WIDE R28, R23.reuse, 0x4, R28 ;  /* 0x00000004171c7825 */ /* 0x042fe200078e021c */
[----:B------:R-:W3:Y:S03]  /*01f0*/  LDG.E R25, desc[UR4][R12.64] ;  /* 0x000000040c197981 */ /* 0x000ee6000c1e1900 */
[----:B------:R-:W-:Y:S01]  /*0200*/  IMAD.WIDE R10, R22, 0x4, R10 ;  /* 0x00000004160a7825 */ /* 0x000fe200078e020a */
[----:B------:R-:W5:Y:S03]  /*0210*/  LDG.E.EL R21, desc[UR4][R28.64] ;  /* 0x000000041c157981 */ /* 0x000f66000c2e1900 */
[C---:B------:R-:W-:Y:S01]  /*0220*/  IMAD.WIDE R16, R23.reuse, 0x4, R16 ;  /* 0x0000000417107825 */ /* 0x040fe200078e0210 */
[----:B------:R-:W5:Y:S03]  /*0230*/  LDG.E R0, desc[UR4][R10.64] ;  /* 0x000000040a007981 */ /* 0x000f66000c1e1900 */
[----:B--2---:R-:W-:-:S02]  /*0240*/  IMAD.WIDE R14, R23, 0x4, R14 ;  /* 0x00000004170e7825 */ /* 0x004fc400078e020e */
[----:B------:R-:W2:Y:S02]  /*0250*/  LDG.E.EL R16, desc[UR4][R16.64] ;  /* 0x0000000410107981 */ /* 0x000ea4000c2e1900 */
[C---:B------:R-:W-:Y:S02]  /*0260*/  IMAD.WIDE R2, R23.reuse, 0x4, R2 ;  /* 0x0000000417027825 */ /* 0x040fe400078e0202 */
[----:B------:R-:W2:Y:S02]  /*0270*/  LDG.E.EL R14, desc[UR4][R14.64] ;  /* 0x000000040e0e7981 */ /* 0x000ea4000c2e1900 */
[C---:B------:R-:W-:Y:S02]  /*0280*/  IMAD.WIDE R4, R23.reuse, 0x4, R4 ;  /* 0x0000000417047825 */ /* 0x040fe400078e0204 */
[----:B------:R1:W2:Y:S02]  /*0290*/  LDG.E.EL R2, desc[UR4][R2.64] ;  /* 0x0000000402027981 */ /* 0x0002a4000c2e1900 */
[----:B------:R-:W-:-:S02]  /*02a0*/  IMAD.WIDE R6, R23, 0x4, R6 ;  /* 0x0000000417067825 */ /* 0x000fc400078e0206 */
[----:B------:R-:W2:Y:S02]  /*02b0*/  LDG.E.EL R5, desc[UR4][R4.64] ;  /* 0x0000000404057981 */ /* 0x000ea4000c2e1900 */
[----:B0-----:R-:W-:Y:S02]  /*02c0*/  IMAD.WIDE R8, R23, 0x4, R8 ;  /* 0x0000000417087825 */ /* 0x001fe400078e0208 */
[----:B------:R-:W2:Y:S04]  /*02d0*/  LDG.E.EL R6, desc[UR4][R6.64] ;  /* 0x0000000406067981 */ /* 0x000ea8000c2e1900 */
[----:B------:R0:W2:Y:S01]  /*02e0*/  LDG.E.EL R23, desc[UR4][R8.64] ;  /* 0x0000000408177981 */ /* 0x0000a2000c2e1900 */
[----:B-1----:R-:W-:Y:S01]  /*02f0*/  HFMA2.MMA R3, -RZ, RZ, 1.625, 0 ;  /* 0x3e800000ff037435 */ /* 0x002fe200000001ff */
[----:B0-----:R-:W0:Y:S02]  /*0300*/  LDC.64 R8, c[0x0][0x278] ;  /* 0x00009e00ff087b82 */ /* 0x001e240000000a00 */
[----:B0-----:R-:W-:-:S04]  /*0310*/  IMAD.WIDE R8, R22, 0x4, R8 ;  /* 0x0000000416087825 */ /* 0x001fc800078e0208 */
[----:B----4-:R-:W-:Y:S01]  /*0320*/  FADD R20, R20, 9.9999997473787516356e-06 ;  /* 0x3727c5ac14147421 */ /* 0x010fe20000000000 */
[----:B------:R-:W-:-:S03]  /*0330*/  FADD R19, R19, 9.9999997473787516356e-06 ;  /* 0x3727c5ac13137421 */ /* 0x000fc60000000000 */
[----:B------:R-:W0:Y:S08]  /*0340*/  MUFU.SQRT R15, R20 ;  /* 0x00000014000f7308 */ /* 0x000e300000002000 */
[----:B------:R-:W1:Y:S01]  /*0350*/  MUFU.SQRT R17, R19 ;  /* 0x0000001300117308 */ /* 0x000e620000002000 */
[C---:B0-----:R-:W-:Y:S02]  /*0360*/  FSETP.GT.AND P1, PT, R15.reuse, 8.50705917302346158658e+37, PT ;  /* 0x7e8000000f00780b */ /* 0x041fe40003f24000 */
[----:B------:R-:W-:-:S02]  /*0370*/  FSETP.GEU.AND P3, PT, R15, 1.175494350822287508e-38, PT ;  /* 0x008000000f00780b */ /* 0x000fc40003f6e000 */
[C---:B-1----:R-:W-:Y:S02]  /*0380*/  FSETP.GT.AND P0, PT, R17.reuse, 8.50705917302346158658e+37, PT ;  /* 0x7e8000001100780b */ /* 0x042fe40003f04000 */
[----:B------:R-:W-:-:S07]  /*0390*/  FSETP.GEU.AND P2, PT, R17, 1.175494350822287508e-38, PT ;  /* 0x008000001100780b */ /* 0x000fce0003f4e000 */
[----:B------:R-:W-:-:S04]  /*03a0*/  @P1 FMUL R15, R15, 0.25 ;  /* 0x3e8000000f0f1820 */ /* 0x000fc80000400000 */
[----:B------:R-:W-:Y:S01]  /*03b0*/  @!P3 FMUL R15, R15, 16777216 ;  /* 0x4b8000000f0fb820 */ /* 0x000fe20000400000 */
[----:B------:R-:W-:-:S04]  /*03c0*/  @P0 FMUL R17, R17, 0.25 ;  /* 0x3e80000011110820 */ /* 0x000fc80000400000 */
[----:B------:R-:W-:Y:S01]  /*03d0*/  @!P2 FMUL R17, R17, 16777216 ;  /* 0x4b8000001111a820 */ /* 0x000fe20000400000 */
[----:B------:R-:W0:Y:S01]  /*03e0*/  MUFU.RCP R15, R15 ;  /* 0x0000000f000f7308 */ /* 0x000e220000001000 */
[----:B------:R-:W-:-:S07]  /*03f0*/  FSEL R4, R3, 1, P0 ;  /* 0x3f80000003047808 */ /* 0x000fce0000000000 */
[----:B------:R-:W1:Y:S01]  /*0400*/  MUFU.RCP R17, R17 ;  /* 0x0000001100117308 */ /* 0x000e620000001000 */
[----:B------:R-:W-:Y:S01]  /*0410*/  FSEL R20, R3, 1, P1 ;  /* 0x3f80000003147808 */ /* 0x000fe20000800000 */
[----:B---3--:R-:W-:Y:S01]  /*0420*/  FADD R25, R25, R18 ;  /* 0x0000001219197221 */ /* 0x008fe20000000000 */
[----:B------:R-:W-:Y:S01]  /*0430*/  @!P2 FMUL R4, R4, 16777216 ;  /* 0x4b8000000404a820 */ /* 0x000fe20000400000 */
[----:B-----5:R-:W-:Y:S01]  /*0440*/  FADD R21, R0, R21 ;  /* 0x0000001500157221 */ /* 0x020fe20000000000 */
[----:B------:R-:W3:Y:S01]  /*0450*/  LDC.64 R18, c[0x0][0x270] ;  /* 0x00009c00ff127b82 */ /* 0x000ee20000000a00 */
[----:B------:R-:W-:Y:S01]  /*0460*/  @!P3 FMUL R20, R20, 16777216 ;  /* 0x4b8000001414b820 */ /* 0x000fe20000400000 */
[----:B--2---:R-:W-:Y:S01]  /*0470*/  FADD R7, -R14, R25 ;  /* 0x000000190e077221 */ /* 0x004fe20000000100 */
[----:B------:R-:W-:Y:S02]  /*0480*/  FADD R3, -R16, R21 ;  /* 0x0000001510037221 */ /* 0x000fe40000000100 */
[----:B0-----:R-:W-:Y:S01]  /*0490*/  FMUL R20, R15, R20 ;  /* 0x000000140f147220 */ /* 0x001fe20000400000 */
[----:B-1----:R-:W-:-:S03]  /*04a0*/  FMUL R4, R17, R4 ;  /* 0x0000000411047220 */ /* 0x002fc60000400000 */
[----:B------:R-:W-:Y:S01]  /*04b0*/  FMUL R7, R20, R7 ;  /* 0x0000000714077220 */ /* 0x000fe20000400000 */
[----:B------:R-:W-:-:S03]  /*04c0*/  FMUL R3, R4, R3 ;  /* 0x0000000304037220 */ /* 0x000fc60000400000 */
[----:B------:R-:W-:Y:S01]  /*04d0*/  FFMA R6, R6, R7, R23 ;  /* 0x0000000706067223 */ /* 0x000fe20000000017 */
[----:B------:R-:W-:-:S04]  /*04e0*/  FFMA R2, R2, R3, R5 ;  /* 0x0000000302027223 */ /* 0x000fc80000000005 */
[----:B------:R-:W-:Y:S02]  /*04f0*/  FSETP.GEU.AND P0, PT, R6, RZ, PT ;  /* 0x000000ff0600720b */ /* 0x000fe40003f0e000 */
[----:B------:R-:W-:Y:S02]  /*0500*/  FSETP.GEU.AND P1, PT, R2, RZ, PT ;  /* 0x000000ff0200720b */ /* 0x000fe40003f2e000 */
[----:B------:R-:W-:Y:S02]  /*0510*/  FSEL R6, R6, RZ, P0 ;  /* 0x000000ff06067208 */ /* 0x000fe40000000000 */
[----:B------:R-:W-:Y:S01]  /*0520*/  FSEL R3, R2, RZ, P1 ;  /* 0x000000ff02037208 */ /* 0x000fe20000800000 */
[----:B---3--:R-:W-:Y:S01]  /*0530*/  IMAD.WIDE R18, R22, 0x4, R18 ;  /* 0x0000000416127825 */ /* 0x008fe200078e0212 */
[----:B------:R-:W-:Y:S03]  /*0540*/  STG.E desc[UR4][R10.64], R21 ;  /* 0x000000150a007986 */ /* 0x000fe6000c101904 */
[----:B------:R-:W-:Y:S01]  /*0550*/  FADD R5, R3, R6 ;  /* 0x0000000603057221 */ /* 0x000fe20000000000 */
[----:B------:R-:W-:Y:S04]  /*0560*/  STG.E desc[UR4][R18.64], R3 ;  /* 0x0000000312007986 */ /* 0x000fe8000c101904 */
[----:B------:R-:W-:Y:S04]  /*0570*/  STG.E desc[UR4][R12.64], R25 ;  /* 0x000000190c007986 */ /* 0x000fe8000c101904 */
[----:B------:R-:W-:Y:S01]  /*0580*/  STG.E desc[UR4][R8.64], R5 ;  /* 0x0000000508007986 */ /* 0x000fe2000c101904 */
[----:B------:R-:W-:Y:S05]  /*0590*/  EXIT ;  /* 0x000000000000794d */ /* 0x000fea0003800000 */
.L_x_0:
[----:B------:R-:W-:-:S00]  /*05a0*/  BRA `(.L_x_0) ;  /* 0xfffffffc00fc7947 */ /* 0x000fc0000383ffff */
[----:B------:R-:W-:-:S00]  /*05b0*/  NOP ;  /* 0x0000000000007918 */ /* 0x000fc00000000000 */
        /* <DEDUP_REMOVED lines=12> */
.L_x_1:


//--------------------- .nv.global.init           --------------------------
	.section	.nv.global.init,"aw",@progbits
.nv.global.init:
	.type		_$_str,@object
	.size		_$_str,(_$_str_$_2 - _$_str)
_$_str:
        /*0000*/ 	.byte	0x5f, 0x5f, 0x43, 0x55, 0x44, 0x41, 0x5f, 0x46, 0x54, 0x5a, 0x00
	.type		_$_str_$_2,@object
	.size		_$_str_$_2,(.L_1 - _$_str_$_2)
_$_str_$_2:
        /*000b*/ 	.byte	0x5f, 0x5f, 0x43, 0x55, 0x44, 0x41, 0x5f, 0x50, 0x52, 0x45, 0x43, 0x5f, 0x53, 0x51, 0x52, 0x54
        /*001b*/ 	.byte	0x00
.L_1:


//--------------------- .nv.constant0.triton_poi_fused__native_batch_norm_legit_no_training_add_convolution_relu_22 --------------------------
	.section	.nv.constant0.triton_poi_fused__native_batch_norm_legit_no_training_add_convolution_relu_22,"a",@progbits
	.sectionflags	@""
	.align	4
.nv.constant0.triton_poi_fused__native_batch_norm_legit_no_training_add_convolution_relu_22:
	.zero		644
